//
// Generated by NVIDIA NVVM Compiler
//
// Compiler Build ID: CL-36424714
// Cuda compilation tools, release 13.0, V13.0.88
// Based on NVVM 20.0.0
//

.version 9.0
.target sm_100
.address_size 64

	// .globl	NV12ToARGB

.visible .entry NV12ToARGB(
	.param .u64 .ptr .align 1 NV12ToARGB_param_0,
	.param .u64 NV12ToARGB_param_1,
	.param .u64 .ptr .align 1 NV12ToARGB_param_2,
	.param .u64 NV12ToARGB_param_3,
	.param .u32 NV12ToARGB_param_4,
	.param .u32 NV12ToARGB_param_5
)
{
	.reg .pred 	%p<4>;
	.reg .b16 	%rs<2>;
	.reg .b32 	%r<19>;
	.reg .b64 	%rd<14>;

	ld.param.u64 	%rd1, [NV12ToARGB_param_0];
	ld.param.u64 	%rd2, [NV12ToARGB_param_1];
	ld.param.u64 	%rd3, [NV12ToARGB_param_2];
	ld.param.u64 	%rd4, [NV12ToARGB_param_3];
	ld.param.u32 	%r3, [NV12ToARGB_param_4];
	ld.param.u32 	%r4, [NV12ToARGB_param_5];
	mov.u32 	%r6, %ctaid.x;
	mov.u32 	%r7, %ntid.x;
	mov.u32 	%r8, %tid.x;
	mad.lo.s32 	%r1, %r6, %r7, %r8;
	mov.u32 	%r9, %ctaid.y;
	mov.u32 	%r10, %ntid.y;
	mov.u32 	%r11, %tid.y;
	mad.lo.s32 	%r12, %r9, %r10, %r11;
	setp.ge.s32 	%p1, %r1, %r3;
	setp.ge.s32 	%p2, %r12, %r4;
	or.pred  	%p3, %p1, %p2;
	@%p3 bra 	$L__BB0_2;
	cvta.to.global.u64 	%rd5, %rd1;
	cvta.to.global.u64 	%rd6, %rd3;
	cvt.u64.u32 	%rd7, %r12;
	cvt.s64.s32 	%rd8, %r1;
	mad.lo.s64 	%rd9, %rd2, %rd7, %rd8;
	add.s64 	%rd10, %rd5, %rd9;
	ld.global.u8 	%rs1, [%rd10];
	cvt.u32.u16 	%r13, %rs1;
	shl.b32 	%r14, %r13, 16;
	mul.wide.u16 	%r15, %rs1, 256;
	or.b32  	%r16, %r13, %r15;
	or.b32  	%r17, %r16, %r14;
	or.b32  	%r18, %r17, -16777216;
	mad.lo.s64 	%rd11, %rd4, %rd7, %rd8;
	shl.b64 	%rd12, %rd11, 2;
	add.s64 	%rd13, %rd6, %rd12;
	st.global.u32 	[%rd13], %r18;
$L__BB0_2:
	ret;

}


// ===== COMPILED SASS (sm_100) =====

	.target	sm_100

	.elftype	@"ET_EXEC"


//--------------------- .note.nv.tkinfo           --------------------------
	.section	.note.nv.tkinfo,"",@"SHT_NOTE"
	.sectionflags	@"SHF_NOTE_NV_TKINFO"
	.tkinfo
        /*0018*/ 	.word	0x00000002
        /*0030*/ 	.string	""
        /*0030*/ 	.string	"ptxas"
        /*0030*/ 	.string	"Cuda compilation tools, release 13.0, V13.0.88"
        /*0030*/ 	.string	"Build cuda_13.0.r13.0/compiler.36424714_0"
        /*0030*/ 	.string	"-arch sm_100 -m 64 "



//--------------------- .note.nv.cuinfo           --------------------------
	.section	.note.nv.cuinfo,"",@"SHT_NOTE"
	.sectionflags	@"SHF_NOTE_NV_CUINFO"
        /*0018*/ 	.short	0x0002
        /*001a*/ 	.short	0x0064
        /*001c*/ 	.short	0x0082
	.zero		2


//--------------------- .nv.info                  --------------------------
	.section	.nv.info,"",@"SHT_CUDA_INFO"
	.align	4


	//----- nvinfo : EIATTR_REGCOUNT
	.align		4
        /*0000*/ 	.byte	0x04, 0x2f
        /*0002*/ 	.short	(.L_1 - .L_0)
	.align		4
.L_0:
        /*0004*/ 	.word	index@(NV12ToARGB)
        /*0008*/ 	.word	0x0000000c


	//----- nvinfo : EIATTR_FRAME_SIZE
	.align		4
.L_1:
        /*000c*/ 	.byte	0x04, 0x11
        /*000e*/ 	.short	(.L_3 - .L_2)
	.align		4
.L_2:
        /*0010*/ 	.word	index@(NV12ToARGB)
        /*0014*/ 	.word	0x00000000


	//----- nvinfo : EIATTR_MIN_STACK_SIZE
	.align		4
.L_3:
        /*0018*/ 	.byte	0x04, 0x12
        /*001a*/ 	.short	(.L_5 - .L_4)
	.align		4
.L_4:
        /*001c*/ 	.word	index@(NV12ToARGB)
        /*0020*/ 	.word	0x00000000
.L_5:


//--------------------- .nv.compat                --------------------------
	.section	.nv.compat,"",@"SHT_CUDA_COMPAT_INFO"
	.align	4
        /*0000*/ 	.byte	0x02, 0x09, 0x00, 0x00, 0x02, 0x02, 0x01, 0x00, 0x02, 0x05, 0x05, 0x00, 0x03, 0x07, 0x01, 0x01
        /*0010*/ 	.byte	0x02, 0x03, 0x00, 0x00, 0x02, 0x06, 0x01, 0x00, 0x04, 0x0b, 0x08, 0x00, 0x09, 0x00, 0x00, 0x00
        /*0020*/ 	.byte	0x00, 0x00, 0x00, 0x00


//--------------------- .nv.info.NV12ToARGB       --------------------------
	.section	.nv.info.NV12ToARGB,"",@"SHT_CUDA_INFO"
	.sectionflags	@""
	.align	4


	//----- nvinfo : EIATTR_CUDA_API_VERSION
	.align		4
        /*0000*/ 	.byte	0x04, 0x37
        /*0002*/ 	.short	(.L_7 - .L_6)
.L_6:
        /*0004*/ 	.word	0x00000082


	//----- nvinfo : EIATTR_KPARAM_INFO
	.align		4
.L_7:
        /*0008*/ 	.byte	0x04, 0x17
        /*000a*/ 	.short	(.L_9 - .L_8)
.L_8:
        /*000c*/ 	.word	0x00000000
        /*0010*/ 	.short	0x0005
        /*0012*/ 	.short	0x0024
        /*0014*/ 	.byte	0x00, 0xf0, 0x11, 0x00


	//----- nvinfo : EIATTR_KPARAM_INFO
	.align		4
.L_9:
        /*0018*/ 	.byte	0x04, 0x17
        /*001a*/ 	.short	(.L_11 - .L_10)
.L_10:
        /*001c*/ 	.word	0x00000000
        /*0020*/ 	.short	0x0004
        /*0022*/ 	.short	0x0020
        /*0024*/ 	.byte	0x00, 0xf0, 0x11, 0x00


	//----- nvinfo : EIATTR_KPARAM_INFO
	.align		4
.L_11:
        /*0028*/ 	.byte	0x04, 0x17
        /*002a*/ 	.short	(.L_13 - .L_12)
.L_12:
        /*002c*/ 	.word	0x00000000
        /*0030*/ 	.short	0x0003
        /*0032*/ 	.short	0x0018
        /*0034*/ 	.byte	0x00, 0xf0, 0x21, 0x00


	//----- nvinfo : EIATTR_KPARAM_INFO
	.align		4
.L_13:
        /*0038*/ 	.byte	0x04, 0x17
        /*003a*/ 	.short	(.L_15 - .L_14)
.L_14:
        /*003c*/ 	.word	0x00000000
        /*0040*/ 	.short	0x0002
        /*0042*/ 	.short	0x0010
        /*0044*/ 	.byte	0x00, 0xf5, 0x21, 0x00


	//----- nvinfo : EIATTR_KPARAM_INFO
	.align		4
.L_15:
        /*0048*/ 	.byte	0x04, 0x17
        /*004a*/ 	.short	(.L_17 - .L_16)
.L_16:
        /*004c*/ 	.word	0x00000000
        /*0050*/ 	.short	0x0001
        /*0052*/ 	.short	0x0008
        /*0054*/ 	.byte	0x00, 0xf0, 0x21, 0x00


	//----- nvinfo : EIATTR_KPARAM_INFO
	.align		4
.L_17:
        /*0058*/ 	.byte	0x04, 0x17
        /*005a*/ 	.short	(.L_19 - .L_18)
.L_18:
        /*005c*/ 	.word	0x00000000
        /*0060*/ 	.short	0x0000
        /*0062*/ 	.short	0x0000
        /*0064*/ 	.byte	0x00, 0xf5, 0x21, 0x00


	//----- nvinfo : EIATTR_SPARSE_MMA_MASK
	.align		4
.L_19:
        /*0068*/ 	.byte	0x03, 0x50
        /*006a*/ 	.short	0x0000


	//----- nvinfo : EIATTR_MAXREG_COUNT
	.align		4
        /*006c*/ 	.byte	0x03, 0x1b
        /*006e*/ 	.short	0x00ff


	//----- nvinfo : EIATTR_MERCURY_ISA_VERSION
	.align		4
        /*0070*/ 	.byte	0x03, 0x5f
        /*0072*/ 	.short	0x0101


	//----- nvinfo : EIATTR_VRC_CTA_INIT_COUNT
	.align		4
        /*0074*/ 	.byte	0x02, 0x4a
	.zero		1
	.zero		1


	//----- nvinfo : EIATTR_EXIT_INSTR_OFFSETS
	.align		4
        /*0078*/ 	.byte	0x04, 0x1c
        /*007a*/ 	.short	(.L_21 - .L_20)


	//   ....[0]....
.L_20:
        /*007c*/ 	.word	0x000000c0


	//   ....[1]....
        /*0080*/ 	.word	0x000001e0


	//----- nvinfo : EIATTR_CBANK_PARAM_SIZE
	.align		4
.L_21:
        /*0084*/ 	.byte	0x03, 0x19
        /*0086*/ 	.short	0x0028


	//----- nvinfo : EIATTR_PARAM_CBANK
	.align		4
        /*0088*/ 	.byte	0x04, 0x0a
        /*008a*/ 	.short	(.L_23 - .L_22)
	.align		4
.L_22:
        /*008c*/ 	.word	index@(.nv.constant0.NV12ToARGB)
        /*0090*/ 	.short	0x0380
        /*0092*/ 	.short	0x0028


	//----- nvinfo : EIATTR_SW_WAR
	.align		4
.L_23:
        /*0094*/ 	.byte	0x04, 0x36
        /*0096*/ 	.short	(.L_25 - .L_24)
.L_24:
        /*0098*/ 	.word	0x00000008
.L_25:


//--------------------- .nv.callgraph             --------------------------
	.section	.nv.callgraph,"",@"SHT_CUDA_CALLGRAPH"
	.align	4
	.sectionentsize	8
	.align		4
        /*0000*/ 	.word	0x00000000
	.align		4
        /*0004*/ 	.word	0xffffffff
	.align		4
        /*0008*/ 	.word	0x00000000
	.align		4
        /*000c*/ 	.word	0xfffffffe
	.align		4
        /*0010*/ 	.word	0x00000000
	.align		4
        /*0014*/ 	.word	0xfffffffd
	.align		4
        /*0018*/ 	.word	0x00000000
	.align		4
        /*001c*/ 	.word	0xfffffffc


//--------------------- .text.NV12ToARGB          --------------------------
	.section	.text.NV12ToARGB,"ax",@progbits
	.align	128
        .global         NV12ToARGB
        .type           NV12ToARGB,@function
        .size           NV12ToARGB,(.L_x_1 - NV12ToARGB)
        .other          NV12ToARGB,@"STO_CUDA_ENTRY STV_DEFAULT"
NV12ToARGB:
.text.NV12ToARGB:
[----:B------:R-:W-:Y:S01]  /*0000*/  LDC R1, c[0x0][0x37c] ;  /* 0x0000df00ff017b82 */ /* 0x000fe20000000800 */
[----:B------:R-:W0:Y:S07]  /*0010*/  S2R R0, SR_TID.Y ;  /* 0x0000000000007919 */ /* 0x000e2e0000002200 */
[----:B------:R-:W1:Y:S01]  /*0020*/  LDC R4, c[0x0][0x360] ;  /* 0x0000d800ff047b82 */ /* 0x000e620000000800 */
[----:B------:R-:W2:Y:S01]  /*0030*/  LDCU.64 UR6, c[0x0][0x3a0] ;  /* 0x00007400ff0677ac */ /* 0x000ea20008000a00 */
[----:B------:R-:W1:Y:S06]  /*0040*/  S2R R5, SR_TID.X ;  /* 0x0000000000057919 */ /* 0x000e6c0000002100 */
[----:B------:R-:W0:Y:S08]  /*0050*/  S2UR UR5, SR_CTAID.Y ;  /* 0x00000000000579c3 */ /* 0x000e300000002600 */
[----:B------:R-:W0:Y:S08]  /*0060*/  LDC R7, c[0x0][0x364] ;  /* 0x0000d900ff077b82 */ /* 0x000e300000000800 */
[----:B------:R-:W1:Y:S01]  /*0070*/  S2UR UR4, SR_CTAID.X ;  /* 0x00000000000479c3 */ /* 0x000e620000002500 */
[----:B0-----:R-:W-:-:S05]  /*0080*/  IMAD R7, R7, UR5, R0 ;  /* 0x0000000507077c24 */ /* 0x001fca000f8e0200 */
[----:B--2---:R-:W-:Y:S01]  /*0090*/  ISETP.GE.AND P0, PT, R7, UR7, PT ;  /* 0x0000000707007c0c */ /* 0x004fe2000bf06270 */
[----:B-1----:R-:W-:-:S05]  /*00a0*/  IMAD R4, R4, UR4, R5 ;  /* 0x0000000404047c24 */ /* 0x002fca000f8e0205 */
[----:B------:R-:W-:-:S13]  /*00b0*/  ISETP.GE.OR P0, PT, R4, UR6, P0 ;  /* 0x0000000604007c0c */ /* 0x000fda0008706670 */
[----:B------:R-:W-:Y:S05]  /*00c0*/  @P0 EXIT ;  /* 0x000000000000094d */ /* 0x000fea0003800000 */
[----:B------:R-:W0:Y:S01]  /*00d0*/  LDCU.128 UR8, c[0x0][0x380] ;  /* 0x00007000ff0877ac */ /* 0x000e220008000c00 */
[--C-:B------:R-:W-:Y:S01]  /*00e0*/  SHF.R.S32.HI R5, RZ, 0x1f, R4.reuse ;  /* 0x0000001fff057819 */ /* 0x100fe20000011404 */
[----:B------:R-:W1:Y:S02]  /*00f0*/  LDCU.64 UR4, c[0x0][0x358] ;  /* 0x00006b00ff0477ac */ /* 0x000e640008000a00 */
[----:B0-----:R-:W-:-:S04]  /*0100*/  IMAD.WIDE.U32 R2, R7, UR10, R4 ;  /* 0x0000000a07027c25 */ /* 0x001fc8000f8e0004 */
[----:B------:R-:W-:Y:S01]  /*0110*/  IMAD R0, R7, UR11, R3 ;  /* 0x0000000b07007c24 */ /* 0x000fe2000f8e0203 */
[----:B------:R-:W-:-:S04]  /*0120*/  IADD3 R2, P0, PT, R2, UR8, RZ ;  /* 0x0000000802027c10 */ /* 0x000fc8000ff1e0ff */
[----:B------:R-:W-:Y:S01]  /*0130*/  IADD3.X R3, PT, PT, R0, UR9, RZ, P0, !PT ;  /* 0x0000000900037c10 */ /* 0x000fe200087fe4ff */
[----:B------:R-:W0:Y:S04]  /*0140*/  LDCU.128 UR8, c[0x0][0x390] ;  /* 0x00007200ff0877ac */ /* 0x000e280008000c00 */
[----:B-1----:R-:W2:Y:S01]  /*0150*/  LDG.E.U8 R2, desc[UR4][R2.64] ;  /* 0x0000000402027981 */ /* 0x002ea2000c1e1100 */
[----:B0-----:R-:W-:-:S04]  /*0160*/  IMAD.WIDE.U32 R4, R7, UR10, R4 ;  /* 0x0000000a07047c25 */ /* 0x001fc8000f8e0004 */
[----:B------:R-:W-:Y:S01]  /*0170*/  IMAD R7, R7, UR11, R5 ;  /* 0x0000000b07077c24 */ /* 0x000fe2000f8e0205 */
[----:B------:R-:W-:-:S04]  /*0180*/  LEA R6, P0, R4, UR8, 0x2 ;  /* 0x0000000804067c11 */ /* 0x000fc8000f8010ff */
[----:B------:R-:W-:Y:S01]  /*0190*/  LEA.HI.X R7, R4, UR9, R7, 0x2, P0 ;  /* 0x0000000904077c11 */ /* 0x000fe200080f1407 */
[----:B--2---:R-:W-:-:S05]  /*01a0*/  IMAD R9, R2, 0x100, R2 ;  /* 0x0000010002097824 */ /* 0x004fca00078e0202 */
[----:B------:R-:W-:-:S05]  /*01b0*/  LEA R9, R2, R9, 0x10 ;  /* 0x0000000902097211 */ /* 0x000fca00078e80ff */
[----:B------:R-:W-:-:S05]  /*01c0*/  VIADD R9, R9, 0xff000000 ;  /* 0xff00000009097836 */ /* 0x000fca0000000000 */
[----:B------:R-:W-:Y:S01]  /*01d0*/  STG.E desc[UR4][R6.64], R9 ;  /* 0x0000000906007986 */ /* 0x000fe2000c101904 */
[----:B------:R-:W-:Y:S05]  /*01e0*/  EXIT ;  /* 0x000000000000794d */ /* 0x000fea0003800000 */
.L_x_0:
[----:B------:R-:W-:-:S00]  /*01f0*/  BRA `(.L_x_0) ;  /* 0xfffffffc00fc7947 */ /* 0x000fc0000383ffff */
[----:B------:R-:W-:-:S00]  /*0200*/  NOP ;  /* 0x0000000000007918 */ /* 0x000fc00000000000 */
[----:B------:R-:W-:-:S00]  /*0210*/  NOP ;  /* 0x0000000000007918 */ /* 0x000fc00000000000 */
[----:B------:R-:W-:-:S00]  /*0220*/  NOP ;  /* 0x0000000000007918 */ /* 0x000fc00000000000 */
[----:B------:R-:W-:-:S00]  /*0230*/  NOP ;  /* 0x0000000000007918 */ /* 0x000fc00000000000 */
[----:B------:R-:W-:-:S00]  /*0240*/  NOP ;  /* 0x0000000000007918 */ /* 0x000fc00000000000 */
[----:B------:R-:W-:-:S00]  /*0250*/  NOP ;  /* 0x0000000000007918 */ /* 0x000fc00000000000 */
[----:B------:R-:W-:-:S00]  /*0260*/  NOP ;  /* 0x0000000000007918 */ /* 0x000fc00000000000 */
[----:B------:R-:W-:-:S00]  /*0270*/  NOP ;  /* 0x0000000000007918 */ /* 0x000fc00000000000 */
.L_x_1:


//--------------------- .nv.shared.reserved.0     --------------------------
	.section	.nv.shared.reserved.0,"aw",@nobits
	.weak		__nv_reservedSMEM_offset_0_alias
	.size		__nv_reservedSMEM_offset_0_alias, 0, 64
	.other		__nv_reservedSMEM_offset_0_alias,@"STO_CUDA_RESERVED_SHARED STV_DEFAULT"
__nv_reservedSMEM_offset_0_alias:
	.zero		0
	.zero		64


//--------------------- .nv.constant0.NV12ToARGB  --------------------------
	.section	.nv.constant0.NV12ToARGB,"a",@progbits
	.sectionflags	@""
	.align	4
.nv.constant0.NV12ToARGB:
	.zero		936


//--------------------- SYMBOLS --------------------------

	.type		.nv.reservedSmem.offset0,@object
	.size		.nv.reservedSmem.offset0,0x4
